//
// Generated by NVIDIA NVVM Compiler
//
// Compiler Build ID: CL-36424714
// Cuda compilation tools, release 13.0, V13.0.88
// Based on NVVM 20.0.0
//

.version 9.0
.target sm_100
.address_size 64

	// .globl	_Z11global_scanPfS_

.visible .entry _Z11global_scanPfS_(
	.param .u64 .ptr .align 1 _Z11global_scanPfS__param_0,
	.param .u64 .ptr .align 1 _Z11global_scanPfS__param_1
)
{
	.reg .pred 	%p<7>;
	.reg .b32 	%r<5>;
	.reg .b32 	%f<24>;
	.reg .b64 	%rd<14>;

	ld.param.u64 	%rd3, [_Z11global_scanPfS__param_0];
	ld.param.u64 	%rd4, [_Z11global_scanPfS__param_1];
	cvta.to.global.u64 	%rd1, %rd3;
	cvta.to.global.u64 	%rd5, %rd4;
	mov.u32 	%r1, %tid.x;
	mul.wide.u32 	%rd6, %r1, 4;
	add.s64 	%rd7, %rd5, %rd6;
	ld.global.f32 	%f10, [%rd7];
	add.s64 	%rd2, %rd1, %rd6;
	st.global.f32 	[%rd2], %f10;
	bar.sync 	0;
	setp.eq.s32 	%p1, %r1, 0;
	mov.f32 	%f20, 0f00000000;
	@%p1 bra 	$L__BB0_2;
	ld.global.f32 	%f11, [%rd2];
	add.s32 	%r2, %r1, -1;
	mul.wide.u32 	%rd8, %r2, 4;
	add.s64 	%rd9, %rd1, %rd8;
	ld.global.f32 	%f12, [%rd9];
	add.f32 	%f20, %f11, %f12;
$L__BB0_2:
	setp.eq.s32 	%p2, %r1, 0;
	bar.sync 	0;
	@%p2 bra 	$L__BB0_4;
	st.global.f32 	[%rd2], %f20;
	mov.f32 	%f20, 0f00000000;
$L__BB0_4:
	setp.lt.u32 	%p3, %r1, 2;
	@%p3 bra 	$L__BB0_6;
	ld.global.f32 	%f14, [%rd2];
	add.s32 	%r3, %r1, -2;
	mul.wide.u32 	%rd10, %r3, 4;
	add.s64 	%rd11, %rd1, %rd10;
	ld.global.f32 	%f15, [%rd11];
	add.f32 	%f20, %f14, %f15;
$L__BB0_6:
	setp.lt.u32 	%p4, %r1, 2;
	bar.sync 	0;
	@%p4 bra 	$L__BB0_8;
	st.global.f32 	[%rd2], %f20;
	mov.f32 	%f20, 0f00000000;
$L__BB0_8:
	setp.lt.u32 	%p5, %r1, 4;
	@%p5 bra 	$L__BB0_10;
	ld.global.f32 	%f17, [%rd2];
	add.s32 	%r4, %r1, -4;
	mul.wide.u32 	%rd12, %r4, 4;
	add.s64 	%rd13, %rd1, %rd12;
	ld.global.f32 	%f18, [%rd13];
	add.f32 	%f20, %f17, %f18;
$L__BB0_10:
	setp.lt.u32 	%p6, %r1, 4;
	bar.sync 	0;
	@%p6 bra 	$L__BB0_12;
	st.global.f32 	[%rd2], %f20;
$L__BB0_12:
	ret;

}


// ===== COMPILED SASS (sm_100) =====

	.target	sm_100

	.elftype	@"ET_EXEC"


//--------------------- .note.nv.tkinfo           --------------------------
	.section	.note.nv.tkinfo,"",@"SHT_NOTE"
	.sectionflags	@"SHF_NOTE_NV_TKINFO"
	.tkinfo
        /*0018*/ 	.word	0x00000002
        /*0030*/ 	.string	""
        /*0030*/ 	.string	"ptxas"
        /*0030*/ 	.string	"Cuda compilation tools, release 13.0, V13.0.88"
        /*0030*/ 	.string	"Build cuda_13.0.r13.0/compiler.36424714_0"
        /*0030*/ 	.string	"-arch sm_100 -m 64 "



//--------------------- .note.nv.cuinfo           --------------------------
	.section	.note.nv.cuinfo,"",@"SHT_NOTE"
	.sectionflags	@"SHF_NOTE_NV_CUINFO"
        /*0018*/ 	.short	0x0002
        /*001a*/ 	.short	0x0064
        /*001c*/ 	.short	0x0082
	.zero		2


//--------------------- .nv.info                  --------------------------
	.section	.nv.info,"",@"SHT_CUDA_INFO"
	.align	4


	//----- nvinfo : EIATTR_REGCOUNT
	.align		4
        /*0000*/ 	.byte	0x04, 0x2f
        /*0002*/ 	.short	(.L_1 - .L_0)
	.align		4
.L_0:
        /*0004*/ 	.word	index@(_Z11global_scanPfS_)
        /*0008*/ 	.word	0x0000000e


	//----- nvinfo : EIATTR_FRAME_SIZE
	.align		4
.L_1:
        /*000c*/ 	.byte	0x04, 0x11
        /*000e*/ 	.short	(.L_3 - .L_2)
	.align		4
.L_2:
        /*0010*/ 	.word	index@(_Z11global_scanPfS_)
        /*0014*/ 	.word	0x00000000


	//----- nvinfo : EIATTR_MIN_STACK_SIZE
	.align		4
.L_3:
        /*0018*/ 	.byte	0x04, 0x12
        /*001a*/ 	.short	(.L_5 - .L_4)
	.align		4
.L_4:
        /*001c*/ 	.word	index@(_Z11global_scanPfS_)
        /*0020*/ 	.word	0x00000000
.L_5:


//--------------------- .nv.compat                --------------------------
	.section	.nv.compat,"",@"SHT_CUDA_COMPAT_INFO"
	.align	4
        /*0000*/ 	.byte	0x02, 0x09, 0x00, 0x00, 0x02, 0x02, 0x01, 0x00, 0x02, 0x05, 0x05, 0x00, 0x03, 0x07, 0x01, 0x01
        /*0010*/ 	.byte	0x02, 0x03, 0x00, 0x00, 0x02, 0x06, 0x01, 0x00, 0x04, 0x0b, 0x08, 0x00, 0x09, 0x00, 0x00, 0x00
        /*0020*/ 	.byte	0x00, 0x00, 0x00, 0x00


//--------------------- .nv.info._Z11global_scanPfS_ --------------------------
	.section	.nv.info._Z11global_scanPfS_,"",@"SHT_CUDA_INFO"
	.sectionflags	@""
	.align	4


	//----- nvinfo : EIATTR_CUDA_API_VERSION
	.align		4
        /*0000*/ 	.byte	0x04, 0x37
        /*0002*/ 	.short	(.L_7 - .L_6)
.L_6:
        /*0004*/ 	.word	0x00000082


	//----- nvinfo : EIATTR_KPARAM_INFO
	.align		4
.L_7:
        /*0008*/ 	.byte	0x04, 0x17
        /*000a*/ 	.short	(.L_9 - .L_8)
.L_8:
        /*000c*/ 	.word	0x00000000
        /*0010*/ 	.short	0x0001
        /*0012*/ 	.short	0x0008
        /*0014*/ 	.byte	0x00, 0xf5, 0x21, 0x00


	//----- nvinfo : EIATTR_KPARAM_INFO
	.align		4
.L_9:
        /*0018*/ 	.byte	0x04, 0x17
        /*001a*/ 	.short	(.L_11 - .L_10)
.L_10:
        /*001c*/ 	.word	0x00000000
        /*0020*/ 	.short	0x0000
        /*0022*/ 	.short	0x0000
        /*0024*/ 	.byte	0x00, 0xf5, 0x21, 0x00


	//----- nvinfo : EIATTR_SPARSE_MMA_MASK
	.align		4
.L_11:
        /*0028*/ 	.byte	0x03, 0x50
        /*002a*/ 	.short	0x0000


	//----- nvinfo : EIATTR_MAXREG_COUNT
	.align		4
        /*002c*/ 	.byte	0x03, 0x1b
        /*002e*/ 	.short	0x00ff


	//----- nvinfo : EIATTR_NUM_BARRIERS
	.align		4
        /*0030*/ 	.byte	0x02, 0x4c
        /*0032*/ 	.byte	0x01
	.zero		1


	//----- nvinfo : EIATTR_MERCURY_ISA_VERSION
	.align		4
        /*0034*/ 	.byte	0x03, 0x5f
        /*0036*/ 	.short	0x0101


	//----- nvinfo : EIATTR_VRC_CTA_INIT_COUNT
	.align		4
        /*0038*/ 	.byte	0x02, 0x4a
	.zero		1
	.zero		1


	//----- nvinfo : EIATTR_EXIT_INSTR_OFFSETS
	.align		4
        /*003c*/ 	.byte	0x04, 0x1c
        /*003e*/ 	.short	(.L_13 - .L_12)


	//   ....[0]....
.L_12:
        /*0040*/ 	.word	0x000002d0


	//   ....[1]....
        /*0044*/ 	.word	0x000002f0


	//----- nvinfo : EIATTR_CRS_STACK_SIZE
	.align		4
.L_13:
        /*0048*/ 	.byte	0x04, 0x1e
        /*004a*/ 	.short	(.L_15 - .L_14)
.L_14:
        /*004c*/ 	.word	0x00000000


	//----- nvinfo : EIATTR_CBANK_PARAM_SIZE
	.align		4
.L_15:
        /*0050*/ 	.byte	0x03, 0x19
        /*0052*/ 	.short	0x0010


	//----- nvinfo : EIATTR_PARAM_CBANK
	.align		4
        /*0054*/ 	.byte	0x04, 0x0a
        /*0056*/ 	.short	(.L_17 - .L_16)
	.align		4
.L_16:
        /*0058*/ 	.word	index@(.nv.constant0._Z11global_scanPfS_)
        /*005c*/ 	.short	0x0380
        /*005e*/ 	.short	0x0010


	//----- nvinfo : EIATTR_SW_WAR
	.align		4
.L_17:
        /*0060*/ 	.byte	0x04, 0x36
        /*0062*/ 	.short	(.L_19 - .L_18)
.L_18:
        /*0064*/ 	.word	0x00000008
.L_19:


//--------------------- .nv.callgraph             --------------------------
	.section	.nv.callgraph,"",@"SHT_CUDA_CALLGRAPH"
	.align	4
	.sectionentsize	8
	.align		4
        /*0000*/ 	.word	0x00000000
	.align		4
        /*0004*/ 	.word	0xffffffff
	.align		4
        /*0008*/ 	.word	0x00000000
	.align		4
        /*000c*/ 	.word	0xfffffffe
	.align		4
        /*0010*/ 	.word	0x00000000
	.align		4
        /*0014*/ 	.word	0xfffffffd
	.align		4
        /*0018*/ 	.word	0x00000000
	.align		4
        /*001c*/ 	.word	0xfffffffc


//--------------------- .text._Z11global_scanPfS_ --------------------------
	.section	.text._Z11global_scanPfS_,"ax",@progbits
	.align	128
        .global         _Z11global_scanPfS_
        .type           _Z11global_scanPfS_,@function
        .size           _Z11global_scanPfS_,(.L_x_7 - _Z11global_scanPfS_)
        .other          _Z11global_scanPfS_,@"STO_CUDA_ENTRY STV_DEFAULT"
_Z11global_scanPfS_:
.text._Z11global_scanPfS_:
[----:B------:R-:W-:Y:S01]  /*0000*/  LDC R1, c[0x0][0x37c] ;  /* 0x0000df00ff017b82 */ /* 0x000fe20000000800 */
[----:B------:R-:W0:Y:S07]  /*0010*/  S2R R11, SR_TID.X ;  /* 0x00000000000b7919 */ /* 0x000e2e0000002100 */
[----:B------:R-:W0:Y:S01]  /*0020*/  LDC.64 R4, c[0x0][0x388] ;  /* 0x0000e200ff047b82 */ /* 0x000e220000000a00 */
[----:B------:R-:W1:Y:S07]  /*0030*/  LDCU.64 UR4, c[0x0][0x358] ;  /* 0x00006b00ff0477ac */ /* 0x000e6e0008000a00 */
[----:B------:R-:W2:Y:S01]  /*0040*/  LDC.64 R6, c[0x0][0x380] ;  /* 0x0000e000ff067b82 */ /* 0x000ea20000000a00 */
[----:B0-----:R-:W-:-:S06]  /*0050*/  IMAD.WIDE.U32 R4, R11, 0x4, R4 ;  /* 0x000000040b047825 */ /* 0x001fcc00078e0004 */
[----:B-1----:R-:W3:Y:S01]  /*0060*/  LDG.E R5, desc[UR4][R4.64] ;  /* 0x0000000404057981 */ /* 0x002ee2000c1e1900 */
[C---:B------:R-:W-:Y:S01]  /*0070*/  ISETP.NE.AND P0, PT, R11.reuse, RZ, PT ;  /* 0x000000ff0b00720c */ /* 0x040fe20003f05270 */
[C---:B--2---:R-:W-:Y:S01]  /*0080*/  IMAD.WIDE.U32 R2, R11.reuse, 0x4, R6 ;  /* 0x000000040b027825 */ /* 0x044fe200078e0006 */
[----:B------:R-:W-:Y:S03]  /*0090*/  BSSY.RECONVERGENT B0, `(.L_x_0) ;  /* 0x000000c000007945 */ /* 0x000fe60003800200 */
[----:B------:R-:W-:Y:S01]  /*00a0*/  HFMA2 R9, -RZ, RZ, 0, 0 ;  /* 0x00000000ff097431 */ /* 0x000fe200000001ff */
[C---:B------:R-:W-:Y:S02]  /*00b0*/  ISETP.GE.U32.AND P1, PT, R11.reuse, 0x2, PT ;  /* 0x000000020b00780c */ /* 0x040fe40003f26070 */
[----:B------:R-:W-:Y:S01]  /*00c0*/  ISETP.GE.U32.AND P2, PT, R11, 0x4, PT ;  /* 0x000000040b00780c */ /* 0x000fe20003f46070 */
[----:B---3--:R0:W-:Y:S01]  /*00d0*/  STG.E desc[UR4][R2.64], R5 ;  /* 0x0000000502007986 */ /* 0x0081e2000c101904 */
[----:B------:R-:W-:Y:S06]  /*00e0*/  BAR.SYNC.DEFER_BLOCKING 0x0 ;  /* 0x0000000000007b1d */ /* 0x000fec0000010000 */
[----:B------:R-:W-:Y:S05]  /*00f0*/  @!P0 BRA `(.L_x_1) ;  /* 0x0000000000148947 */ /* 0x000fea0003800000 */
[----:B0-----:R-:W-:Y:S01]  /*0100*/  IADD3 R5, PT, PT, R11, -0x1, RZ ;  /* 0xffffffff0b057810 */ /* 0x001fe20007ffe0ff */
[----:B------:R-:W2:Y:S04]  /*0110*/  LDG.E R9, desc[UR4][R2.64] ;  /* 0x0000000402097981 */ /* 0x000ea8000c1e1900 */
[----:B------:R-:W-:-:S06]  /*0120*/  IMAD.WIDE.U32 R4, R5, 0x4, R6 ;  /* 0x0000000405047825 */ /* 0x000fcc00078e0006 */
[----:B------:R-:W2:Y:S02]  /*0130*/  LDG.E R4, desc[UR4][R4.64] ;  /* 0x0000000404047981 */ /* 0x000ea4000c1e1900 */
[----:B--2---:R-:W-:-:S07]  /*0140*/  FADD R9, R9, R4 ;  /* 0x0000000409097221 */ /* 0x004fce0000000000 */
.L_x_1:
[----:B------:R-:W-:Y:S05]  /*0150*/  BSYNC.RECONVERGENT B0 ;  /* 0x0000000000007941 */ /* 0x000fea0003800200 */
.L_x_0:
[----:B------:R-:W-:Y:S06]  /*0160*/  BAR.SYNC.DEFER_BLOCKING 0x0 ;  /* 0x0000000000007b1d */ /* 0x000fec0000010000 */
[----:B------:R-:W-:Y:S01]  /*0170*/  BSSY.RECONVERGENT B0, `(.L_x_2) ;  /* 0x0000009000007945 */ /* 0x000fe20003800200 */
[----:B------:R1:W-:Y:S02]  /*0180*/  @P0 STG.E desc[UR4][R2.64], R9 ;  /* 0x0000000902000986 */ /* 0x0003e4000c101904 */
[----:B-1----:R-:W-:Y:S01]  /*0190*/  @P0 MOV R9, RZ ;  /* 0x000000ff00090202 */ /* 0x002fe20000000f00 */
[----:B------:R-:W-:Y:S06]  /*01a0*/  @!P1 BRA `(.L_x_3) ;  /* 0x0000000000149947 */ /* 0x000fec0003800000 */
[----:B0-----:R-:W-:Y:S01]  /*01b0*/  IADD3 R5, PT, PT, R11, -0x2, RZ ;  /* 0xfffffffe0b057810 */ /* 0x001fe20007ffe0ff */
[----:B------:R-:W2:Y:S04]  /*01c0*/  LDG.E R9, desc[UR4][R2.64] ;  /* 0x0000000402097981 */ /* 0x000ea8000c1e1900 */
[----:B------:R-:W-:-:S06]  /*01d0*/  IMAD.WIDE.U32 R4, R5, 0x4, R6 ;  /* 0x0000000405047825 */ /* 0x000fcc00078e0006 */
[----:B------:R-:W2:Y:S02]  /*01e0*/  LDG.E R4, desc[UR4][R4.64] ;  /* 0x0000000404047981 */ /* 0x000ea4000c1e1900 */
[----:B--2---:R-:W-:-:S07]  /*01f0*/  FADD R9, R4, R9 ;  /* 0x0000000904097221 */ /* 0x004fce0000000000 */
.L_x_3:
[----:B------:R-:W-:Y:S05]  /*0200*/  BSYNC.RECONVERGENT B0 ;  /* 0x0000000000007941 */ /* 0x000fea0003800200 */
.L_x_2:
        /* <DEDUP_REMOVED lines=10> */
.L_x_5:
[----:B------:R-:W-:Y:S05]  /*02b0*/  BSYNC.RECONVERGENT B0 ;  /* 0x0000000000007941 */ /* 0x000fea0003800200 */
.L_x_4:
[----:B------:R-:W-:Y:S06]  /*02c0*/  BAR.SYNC.DEFER_BLOCKING 0x0 ;  /* 0x0000000000007b1d */ /* 0x000fec0000010000 */
[----:B------:R-:W-:Y:S05]  /*02d0*/  @!P2 EXIT ;  /* 0x000000000000a94d */ /* 0x000fea0003800000 */
[----:B------:R-:W-:Y:S01]  /*02e0*/  STG.E desc[UR4][R2.64], R9 ;  /* 0x0000000902007986 */ /* 0x000fe2000c101904 */
[----:B------:R-:W-:Y:S05]  /*02f0*/  EXIT ;  /* 0x000000000000794d */ /* 0x000fea0003800000 */
.L_x_6:
[----:B------:R-:W-:-:S00]  /*0300*/  BRA `(.L_x_6) ;  /* 0xfffffffc00fc7947 */ /* 0x000fc0000383ffff */
[----:B------:R-:W-:-:S00]  /*0310*/  NOP ;  /* 0x0000000000007918 */ /* 0x000fc00000000000 */
        /* <DEDUP_REMOVED lines=14> */
.L_x_7:


//--------------------- .nv.shared.reserved.0     --------------------------
	.section	.nv.shared.reserved.0,"aw",@nobits
	.weak		__nv_reservedSMEM_offset_0_alias
	.size		__nv_reservedSMEM_offset_0_alias, 0, 64
	.other		__nv_reservedSMEM_offset_0_alias,@"STO_CUDA_RESERVED_SHARED STV_DEFAULT"
__nv_reservedSMEM_offset_0_alias:
	.zero		0
	.zero		64


//--------------------- .nv.constant0._Z11global_scanPfS_ --------------------------
	.section	.nv.constant0._Z11global_scanPfS_,"a",@progbits
	.sectionflags	@""
	.align	4
.nv.constant0._Z11global_scanPfS_:
	.zero		912


//--------------------- SYMBOLS --------------------------

	.type		.nv.reservedSmem.offset0,@object
	.size		.nv.reservedSmem.offset0,0x4
